	.headerflags	@"EF_CUDA_TEXMODE_UNIFIED EF_CUDA_64BIT_ADDRESS EF_CUDA_ACCELERATORS EF_CUDA_SM90 EF_CUDA_VIRTUAL_SM(EF_CUDA_SM90)"
	.elftype	@"ET_EXEC"


//--------------------- .nv.info                  --------------------------
	.section	.nv.info,"",@"SHT_CUDA_INFO"
	.align	4


	//----- nvinfo : EIATTR_REGCOUNT
	.align		4
        /*0000*/ 	.byte	0x04, 0x2f
        /*0002*/ 	.short	(.L_1 - .L_0)
	.align		4
.L_0:
        /*0004*/ 	.word	index@(triton_poi_fused_mul_1)
        /*0008*/ 	.word	0x0000000e


	//----- nvinfo : EIATTR_MIN_STACK_SIZE
	.align		4
.L_1:
        /*000c*/ 	.byte	0x04, 0x12
        /*000e*/ 	.short	(.L_3 - .L_2)
	.align		4
.L_2:
        /*0010*/ 	.word	index@(triton_poi_fused_mul_1)
        /*0014*/ 	.word	0x00000000


	//----- nvinfo : EIATTR_FRAME_SIZE
	.align		4
.L_3:
        /*0018*/ 	.byte	0x04, 0x11
        /*001a*/ 	.short	(.L_5 - .L_4)
	.align		4
.L_4:
        /*001c*/ 	.word	index@(triton_poi_fused_mul_1)
        /*0020*/ 	.word	0x00000000


	//----- nvinfo : EIATTR_MIN_STACK_SIZE
	.align		4
.L_5:
        /*0024*/ 	.byte	0x04, 0x12
        /*0026*/ 	.short	(.L_7 - .L_6)
	.align		4
.L_6:
        /*0028*/ 	.word	index@(triton_poi_fused_mul_1)
        /*002c*/ 	.word	0x00000000
.L_7:


//--------------------- .nv.info.triton_poi_fused_mul_1 --------------------------
	.section	.nv.info.triton_poi_fused_mul_1,"",@"SHT_CUDA_INFO"
	.sectionflags	@""
	.align	4


	//----- nvinfo : EIATTR_CUDA_API_VERSION
	.align		4
        /*0000*/ 	.byte	0x04, 0x37
        /*0002*/ 	.short	(.L_9 - .L_8)
.L_8:
        /*0004*/ 	.word	0x0000007c


	//----- nvinfo : EIATTR_KPARAM_INFO
	.align		4
.L_9:
        /*0008*/ 	.byte	0x04, 0x17
        /*000a*/ 	.short	(.L_11 - .L_10)
.L_10:
        /*000c*/ 	.word	0x00000000
        /*0010*/ 	.short	0x0003
        /*0012*/ 	.short	0x0018
        /*0014*/ 	.byte	0x00, 0xf0, 0x11, 0x00


	//----- nvinfo : EIATTR_KPARAM_INFO
	.align		4
.L_11:
        /*0018*/ 	.byte	0x04, 0x17
        /*001a*/ 	.short	(.L_13 - .L_12)
.L_12:
        /*001c*/ 	.word	0x00000000
        /*0020*/ 	.short	0x0002
        /*0022*/ 	.short	0x0010
        /*0024*/ 	.byte	0x00, 0xf4, 0x21, 0x00


	//----- nvinfo : EIATTR_KPARAM_INFO
	.align		4
.L_13:
        /*0028*/ 	.byte	0x04, 0x17
        /*002a*/ 	.short	(.L_15 - .L_14)
.L_14:
        /*002c*/ 	.word	0x00000000
        /*0030*/ 	.short	0x0001
        /*0032*/ 	.short	0x0008
        /*0034*/ 	.byte	0x00, 0xf4, 0x21, 0x00


	//----- nvinfo : EIATTR_KPARAM_INFO
	.align		4
.L_15:
        /*0038*/ 	.byte	0x04, 0x17
        /*003a*/ 	.short	(.L_17 - .L_16)
.L_16:
        /*003c*/ 	.word	0x00000000
        /*0040*/ 	.short	0x0000
        /*0042*/ 	.short	0x0000
        /*0044*/ 	.byte	0x00, 0xf4, 0x21, 0x00


	//----- nvinfo : EIATTR_SPARSE_MMA_MASK
	.align		4
.L_17:
        /*0048*/ 	.byte	0x03, 0x50
        /*004a*/ 	.short	0x0000


	//----- nvinfo : EIATTR_MAXREG_COUNT
	.align		4
        /*004c*/ 	.byte	0x03, 0x1b
        /*004e*/ 	.short	0x00ff


	//----- nvinfo : EIATTR_EXIT_INSTR_OFFSETS
	.align		4
        /*0050*/ 	.byte	0x04, 0x1c
        /*0052*/ 	.short	(.L_19 - .L_18)


	//   ....[0]....
.L_18:
        /*0054*/ 	.word	0x00000120


	//   ....[1]....
        /*0058*/ 	.word	0x00000140


	//----- nvinfo : EIATTR_REQNTID
	.align		4
.L_19:
        /*005c*/ 	.byte	0x04, 0x10
        /*005e*/ 	.short	(.L_21 - .L_20)
.L_20:
        /*0060*/ 	.word	0x00000020
        /*0064*/ 	.word	0x00000001
        /*0068*/ 	.word	0x00000001


	//----- nvinfo : EIATTR_CBANK_PARAM_SIZE
	.align		4
.L_21:
        /*006c*/ 	.byte	0x03, 0x19
        /*006e*/ 	.short	0x001c


	//----- nvinfo : EIATTR_PARAM_CBANK
	.align		4
        /*0070*/ 	.byte	0x04, 0x0a
        /*0072*/ 	.short	(.L_23 - .L_22)
	.align		4
.L_22:
        /*0074*/ 	.word	index@(.nv.constant0.triton_poi_fused_mul_1)
        /*0078*/ 	.short	0x0210
        /*007a*/ 	.short	0x001c


	//----- nvinfo : EIATTR_SW_WAR
	.align		4
.L_23:
        /*007c*/ 	.byte	0x04, 0x36
        /*007e*/ 	.short	(.L_25 - .L_24)
.L_24:
        /*0080*/ 	.word	0x00000008
.L_25:


//--------------------- .nv.callgraph             --------------------------
	.section	.nv.callgraph,"",@"SHT_CUDA_CALLGRAPH"
	.align	4
	.sectionentsize	8
	.align		4
        /*0000*/ 	.word	0x00000000
	.align		4
        /*0004*/ 	.word	0xffffffff
	.align		4
        /*0008*/ 	.word	0x00000000
	.align		4
        /*000c*/ 	.word	0xfffffffe
	.align		4
        /*0010*/ 	.word	0x00000000
	.align		4
        /*0014*/ 	.word	0xfffffffd
	.align		4
        /*0018*/ 	.word	0x00000000
	.align		4
        /*001c*/ 	.word	0xfffffffc


//--------------------- .text.triton_poi_fused_mul_1 --------------------------
	.section	.text.triton_poi_fused_mul_1,"ax",@progbits
	.align	128
        .global         triton_poi_fused_mul_1
        .type           triton_poi_fused_mul_1,@function
        .size           triton_poi_fused_mul_1,(.L_x_1 - triton_poi_fused_mul_1)
        .other          triton_poi_fused_mul_1,@"STO_CUDA_ENTRY STV_DEFAULT"
triton_poi_fused_mul_1:
.text.triton_poi_fused_mul_1:
[----:B------:R-:W0:Y:S02]  /*0000*/  LDC R1, c[0x0][0x28] ;  /* 0x00000a00ff017b82 */ /* 0x000e240000000800 */
[----:B------:R-:W1:Y:S01]  /*0010*/  S2R R0, SR_TID.X ;  /* 0x0000000000007919 */ /* 0x000e620000002100 */
[----:B------:R-:W2:Y:S01]  /*0020*/  LDC.64 R2, c[0x0][0x210] ;  /* 0x00008400ff027b82 */ /* 0x000ea20000000a00 */
[----:B------:R-:W-:Y:S01]  /*0030*/  CS2R R10, SRZ ;  /* 0x00000000000a7805 */ /* 0x000fe2000001ff00 */
[----:B------:R-:W-:Y:S01]  /*0040*/  ULDC.64 UR4, c[0x0][0x208] ;  /* 0x0000820000047ab9 */ /* 0x000fe20000000a00 */
[----:B------:R-:W3:Y:S05]  /*0050*/  S2R R9, SR_CTAID.X ;  /* 0x0000000000097919 */ /* 0x000eea0000002500 */
[----:B------:R-:W4:Y:S08]  /*0060*/  LDC.64 R4, c[0x0][0x218] ;  /* 0x00008600ff047b82 */ /* 0x000f300000000a00 */
[----:B------:R-:W5:Y:S01]  /*0070*/  LDC.64 R6, c[0x0][0x220] ;  /* 0x00008800ff067b82 */ /* 0x000f620000000a00 */
[----:B-1----:R-:W-:Y:S01]  /*0080*/  SHF.L.U32 R0, R0, 0x1, RZ ;  /* 0x0000000100007819 */ /* 0x002fe200000006ff */
[----:B----4-:R-:W4:Y:S03]  /*0090*/  LDG.E R4, desc[UR4][R4.64] ;  /* 0x0000000404047981 */ /* 0x010f26000c1e1900 */
[----:B------:R-:W-:-:S04]  /*00a0*/  LOP3.LUT R0, R0, 0x3e, RZ, 0xc0, !PT ;  /* 0x0000003e00007812 */ /* 0x000fc800078ec0ff */
[----:B---3--:R-:W-:-:S04]  /*00b0*/  LEA R9, R9, R0, 0x6 ;  /* 0x0000000009097211 */ /* 0x008fc800078e30ff */
[C---:B------:R-:W-:Y:S01]  /*00c0*/  ISETP.GE.AND P0, PT, R9.reuse, 0x40, PT ;  /* 0x000000400900780c */ /* 0x040fe20003f06270 */
[----:B--2---:R-:W-:-:S12]  /*00d0*/  IMAD.WIDE R2, R9, 0x4, R2 ;  /* 0x0000000409027825 */ /* 0x004fd800078e0202 */
[----:B------:R-:W4:Y:S01]  /*00e0*/  @!P0 LDG.E.64 R10, desc[UR4][R2.64] ;  /* 0x00000004020a8981 */ /* 0x000f22000c1e1b00 */
[----:B-----5:R-:W-:-:S04]  /*00f0*/  IMAD.WIDE R6, R9, 0x4, R6 ;  /* 0x0000000409067825 */ /* 0x020fc800078e0206 */
[C---:B----4-:R-:W-:Y:S01]  /*0100*/  FMUL R10, R4.reuse, R10 ;  /* 0x0000000a040a7220 */ /* 0x050fe20000400000 */
[----:B------:R-:W-:Y:S01]  /*0110*/  FMUL R11, R4, R11 ;  /* 0x0000000b040b7220 */ /* 0x000fe20000400000 */
[----:B------:R-:W-:Y:S06]  /*0120*/  @P0 EXIT ;  /* 0x000000000000094d */ /* 0x000fec0003800000 */
[----:B------:R-:W-:Y:S01]  /*0130*/  STG.E.64 desc[UR4][R6.64], R10 ;  /* 0x0000000a06007986 */ /* 0x000fe2000c101b04 */
[----:B------:R-:W-:Y:S05]  /*0140*/  EXIT ;  /* 0x000000000000794d */ /* 0x000fea0003800000 */
.L_x_0:
[----:B------:R-:W-:-:S00]  /*0150*/  BRA `(.L_x_0) ;  /* 0xfffffffc00fc7947 */ /* 0x000fc0000383ffff */
[----:B------:R-:W-:-:S00]  /*0160*/  NOP ;  /* 0x0000000000007918 */ /* 0x000fc00000000000 */
        /* <DEDUP_REMOVED lines=9> */
.L_x_1:


//--------------------- .nv.constant0.triton_poi_fused_mul_1 --------------------------
	.section	.nv.constant0.triton_poi_fused_mul_1,"a",@progbits
	.sectionflags	@""
	.align	4
.nv.constant0.triton_poi_fused_mul_1:
	.zero		556
